//
// Generated by NVIDIA NVVM Compiler
//
// Compiler Build ID: CL-36424714
// Cuda compilation tools, release 13.0, V13.0.88
// Based on NVVM 20.0.0
//

.version 9.0
.target sm_100
.address_size 64

	// .globl	_Z1Kv
.extern .func  (.param .b32 func_retval0) vprintf
(
	.param .b64 vprintf_param_0,
	.param .b64 vprintf_param_1
)
;
.global .align 1 .b8 $str[9] = {105, 110, 32, 75, 32, 37, 100, 10};

.visible .entry _Z1Kv()
{
	.local .align 8 .b8 	__local_depot0[8];
	.reg .b64 	%SP;
	.reg .b64 	%SPL;
	.reg .b32 	%r<4>;
	.reg .b64 	%rd<5>;

	mov.u64 	%SPL, __local_depot0;
	cvta.local.u64 	%SP, %SPL;
	add.u64 	%rd1, %SP, 0;
	add.u64 	%rd2, %SPL, 0;
	mov.u32 	%r1, %ntid.x;
	st.local.u32 	[%rd2], %r1;
	mov.u64 	%rd3, $str;
	cvta.global.u64 	%rd4, %rd3;
	{ // callseq 0, 0
	.param .b64 param0;
	st.param.b64 	[param0], %rd4;
	.param .b64 param1;
	st.param.b64 	[param1], %rd1;
	.param .b32 retval0;
	call.uni (retval0), 
	vprintf, 
	(
	param0, 
	param1
	);
	ld.param.b32 	%r2, [retval0];
	} // callseq 0
	ret;

}


// ===== COMPILED SASS (sm_100) =====

	.target	sm_100

	.elftype	@"ET_EXEC"


//--------------------- .note.nv.tkinfo           --------------------------
	.section	.note.nv.tkinfo,"",@"SHT_NOTE"
	.sectionflags	@"SHF_NOTE_NV_TKINFO"
	.tkinfo
        /*0018*/ 	.word	0x00000002
        /*0030*/ 	.string	""
        /*0030*/ 	.string	"ptxas"
        /*0030*/ 	.string	"Cuda compilation tools, release 13.0, V13.0.88"
        /*0030*/ 	.string	"Build cuda_13.0.r13.0/compiler.36424714_0"
        /*0030*/ 	.string	"-arch sm_100 -m 64 "



//--------------------- .note.nv.cuinfo           --------------------------
	.section	.note.nv.cuinfo,"",@"SHT_NOTE"
	.sectionflags	@"SHF_NOTE_NV_CUINFO"
        /*0018*/ 	.short	0x0002
        /*001a*/ 	.short	0x0064
        /*001c*/ 	.short	0x0082
	.zero		2


//--------------------- .nv.info                  --------------------------
	.section	.nv.info,"",@"SHT_CUDA_INFO"
	.align	4


	//----- nvinfo : EIATTR_REGCOUNT
	.align		4
        /*0000*/ 	.byte	0x04, 0x2f
        /*0002*/ 	.short	(.L_2 - .L_1)
	.align		4
.L_1:
        /*0004*/ 	.word	index@(_Z1Kv)
        /*0008*/ 	.word	0x00000018


	//----- nvinfo : EIATTR_FRAME_SIZE
	.align		4
.L_2:
        /*000c*/ 	.byte	0x04, 0x11
        /*000e*/ 	.short	(.L_4 - .L_3)
	.align		4
.L_3:
        /*0010*/ 	.word	index@(_Z1Kv)
        /*0014*/ 	.word	0x00000008


	//----- nvinfo : EIATTR_MIN_STACK_SIZE
	.align		4
.L_4:
        /*0018*/ 	.byte	0x04, 0x12
        /*001a*/ 	.short	(.L_6 - .L_5)
	.align		4
.L_5:
        /*001c*/ 	.word	index@(_Z1Kv)
        /*0020*/ 	.word	0x00000008
.L_6:


//--------------------- .nv.compat                --------------------------
	.section	.nv.compat,"",@"SHT_CUDA_COMPAT_INFO"
	.align	4
        /*0000*/ 	.byte	0x02, 0x09, 0x00, 0x00, 0x02, 0x02, 0x01, 0x00, 0x02, 0x05, 0x05, 0x00, 0x03, 0x07, 0x01, 0x01
        /*0010*/ 	.byte	0x02, 0x03, 0x00, 0x00, 0x02, 0x06, 0x01, 0x00, 0x04, 0x0b, 0x08, 0x00, 0x09, 0x00, 0x00, 0x00
        /*0020*/ 	.byte	0x00, 0x00, 0x00, 0x00


//--------------------- .nv.info._Z1Kv            --------------------------
	.section	.nv.info._Z1Kv,"",@"SHT_CUDA_INFO"
	.sectionflags	@""
	.align	4


	//----- nvinfo : EIATTR_CUDA_API_VERSION
	.align		4
        /*0000*/ 	.byte	0x04, 0x37
        /*0002*/ 	.short	(.L_8 - .L_7)
.L_7:
        /*0004*/ 	.word	0x00000082


	//----- nvinfo : EIATTR_SPARSE_MMA_MASK
	.align		4
.L_8:
        /*0008*/ 	.byte	0x03, 0x50
        /*000a*/ 	.short	0x0000


	//----- nvinfo : EIATTR_MAXREG_COUNT
	.align		4
        /*000c*/ 	.byte	0x03, 0x1b
        /*000e*/ 	.short	0x00ff


	//----- nvinfo : EIATTR_EXTERNS
	.align		4
        /*0010*/ 	.byte	0x04, 0x0f
        /*0012*/ 	.short	(.L_10 - .L_9)


	//   ....[0]....
	.align		4
.L_9:
        /*0014*/ 	.word	index@(vprintf)


	//----- nvinfo : EIATTR_MERCURY_ISA_VERSION
	.align		4
.L_10:
        /*0018*/ 	.byte	0x03, 0x5f
        /*001a*/ 	.short	0x0101


	//----- nvinfo : EIATTR_VRC_CTA_INIT_COUNT
	.align		4
        /*001c*/ 	.byte	0x02, 0x4a
	.zero		1
	.zero		1


	//----- nvinfo : EIATTR_SYSCALL_OFFSETS
	.align		4
        /*0020*/ 	.byte	0x04, 0x46
        /*0022*/ 	.short	(.L_12 - .L_11)


	//   ....[0]....
.L_11:
        /*0024*/ 	.word	0x000000e0


	//----- nvinfo : EIATTR_EXIT_INSTR_OFFSETS
	.align		4
.L_12:
        /*0028*/ 	.byte	0x04, 0x1c
        /*002a*/ 	.short	(.L_14 - .L_13)


	//   ....[0]....
.L_13:
        /*002c*/ 	.word	0x000000f0


	//----- nvinfo : EIATTR_SW_WAR
	.align		4
.L_14:
        /*0030*/ 	.byte	0x04, 0x36
        /*0032*/ 	.short	(.L_16 - .L_15)
.L_15:
        /*0034*/ 	.word	0x00000008
.L_16:


//--------------------- .nv.callgraph             --------------------------
	.section	.nv.callgraph,"",@"SHT_CUDA_CALLGRAPH"
	.align	4
	.sectionentsize	8
	.align		4
        /*0000*/ 	.word	0x00000000
	.align		4
        /*0004*/ 	.word	0xffffffff
	.align		4
        /*0008*/ 	.word	index@(_Z1Kv)
	.align		4
        /*000c*/ 	.word	index@(vprintf)
	.align		4
        /*0010*/ 	.word	0x00000000
	.align		4
        /*0014*/ 	.word	0xfffffffe
	.align		4
        /*0018*/ 	.word	0x00000000
	.align		4
        /*001c*/ 	.word	0xfffffffd
	.align		4
        /*0020*/ 	.word	0x00000000
	.align		4
        /*0024*/ 	.word	0xfffffffc


//--------------------- .nv.constant4             --------------------------
	.section	.nv.constant4,"a",@progbits
	.align	8
	.align		8
.nv.constant4:
        /*0000*/ 	.dword	vprintf
	.align		8
        /*0008*/ 	.dword	$str


//--------------------- .text._Z1Kv               --------------------------
	.section	.text._Z1Kv,"ax",@progbits
	.align	128
        .global         _Z1Kv
        .type           _Z1Kv,@function
        .size           _Z1Kv,(.L_x_2 - _Z1Kv)
        .other          _Z1Kv,@"STO_CUDA_ENTRY STV_DEFAULT"
_Z1Kv:
.text._Z1Kv:
[----:B------:R-:W0:Y:S01]  /*0000*/  LDC R1, c[0x0][0x37c] ;  /* 0x0000df00ff017b82 */ /* 0x000e220000000800 */
[----:B------:R-:W1:Y:S07]  /*0010*/  LDCU UR5, c[0x0][0x2fc] ;  /* 0x00005f80ff0577ac */ /* 0x000e6e0008000800 */
[----:B------:R-:W2:Y:S01]  /*0020*/  LDC R8, c[0x0][0x360] ;  /* 0x0000d800ff087b82 */ /* 0x000ea20000000800 */
[----:B0-----:R-:W-:Y:S01]  /*0030*/  VIADD R1, R1, 0xfffffff8 ;  /* 0xfffffff801017836 */ /* 0x001fe20000000000 */
[----:B------:R-:W-:Y:S01]  /*0040*/  MOV R0, 0x0 ;  /* 0x0000000000007802 */ /* 0x000fe20000000f00 */
[----:B------:R-:W0:Y:S01]  /*0050*/  LDCU UR4, c[0x0][0x2f8] ;  /* 0x00005f00ff0477ac */ /* 0x000e220008000800 */
[----:B------:R-:W3:Y:S04]  /*0060*/  LDCU.64 UR6, c[0x4][0x8] ;  /* 0x01000100ff0677ac */ /* 0x000ee80008000a00 */
[----:B------:R4:W5:Y:S01]  /*0070*/  LDC.64 R2, c[0x4][R0] ;  /* 0x0100000000027b82 */ /* 0x0009620000000a00 */
[----:B0-----:R-:W-:Y:S01]  /*0080*/  IADD3 R6, P0, PT, R1, UR4, RZ ;  /* 0x0000000401067c10 */ /* 0x001fe2000ff1e0ff */
[----:B--2---:R4:W-:Y:S01]  /*0090*/  STL [R1], R8 ;  /* 0x0000000801007387 */ /* 0x0049e20000100800 */
[----:B---3--:R-:W-:Y:S01]  /*00a0*/  IMAD.U32 R4, RZ, RZ, UR6 ;  /* 0x00000006ff047e24 */ /* 0x008fe2000f8e00ff */
[----:B------:R-:W-:-:S02]  /*00b0*/  MOV R5, UR7 ;  /* 0x0000000700057c02 */ /* 0x000fc40008000f00 */
[----:B-1----:R-:W-:-:S08]  /*00c0*/  IMAD.X R7, RZ, RZ, UR5, P0 ;  /* 0x00000005ff077e24 */ /* 0x002fd000080e06ff */
[----:B------:R-:W-:-:S07]  /*00d0*/  LEPC R20, `(.L_x_0) ;  /* 0x000000001014794e */ /* 0x000fce0000000000 */
[----:B----45:R-:W-:Y:S05]  /*00e0*/  CALL.ABS.NOINC R2 ;  /* 0x0000000002007343 */ /* 0x030fea0003c00000 */
.L_x_0:
[----:B------:R-:W-:Y:S05]  /*00f0*/  EXIT ;  /* 0x000000000000794d */ /* 0x000fea0003800000 */
.L_x_1:
[----:B------:R-:W-:-:S00]  /*0100*/  BRA `(.L_x_1) ;  /* 0xfffffffc00fc7947 */ /* 0x000fc0000383ffff */
[----:B------:R-:W-:-:S00]  /*0110*/  NOP ;  /* 0x0000000000007918 */ /* 0x000fc00000000000 */
        /* <DEDUP_REMOVED lines=14> */
.L_x_2:


//--------------------- .nv.global.init           --------------------------
	.section	.nv.global.init,"aw",@progbits
.nv.global.init:
	.type		$str,@object
	.size		$str,(.L_0 - $str)
$str:
        /*0000*/ 	.byte	0x69, 0x6e, 0x20, 0x4b, 0x20, 0x25, 0x64, 0x0a, 0x00
.L_0:


//--------------------- .nv.shared.reserved.0     --------------------------
	.section	.nv.shared.reserved.0,"aw",@nobits
	.weak		__nv_reservedSMEM_offset_0_alias
	.size		__nv_reservedSMEM_offset_0_alias, 0, 64
	.other		__nv_reservedSMEM_offset_0_alias,@"STO_CUDA_RESERVED_SHARED STV_DEFAULT"
__nv_reservedSMEM_offset_0_alias:
	.zero		0
	.zero		64


//--------------------- .nv.constant0._Z1Kv       --------------------------
	.section	.nv.constant0._Z1Kv,"a",@progbits
	.sectionflags	@""
	.align	4
.nv.constant0._Z1Kv:
	.zero		896


//--------------------- SYMBOLS --------------------------

	.type		.nv.reservedSmem.offset0,@object
	.size		.nv.reservedSmem.offset0,0x4
	.type		vprintf,@function
